	.headerflags	@"EF_CUDA_TEXMODE_UNIFIED EF_CUDA_64BIT_ADDRESS EF_CUDA_ACCELERATORS EF_CUDA_SM90 EF_CUDA_VIRTUAL_SM(EF_CUDA_SM90)"
	.elftype	@"ET_EXEC"


//--------------------- .nv.info                  --------------------------
	.section	.nv.info,"",@"SHT_CUDA_INFO"
	.align	4


	//----- nvinfo : EIATTR_REGCOUNT
	.align		4
        /*0000*/ 	.byte	0x04, 0x2f
        /*0002*/ 	.short	(.L_1 - .L_0)
	.align		4
.L_0:
        /*0004*/ 	.word	index@(triton_poi_fused_add_convolution_mul_relu_6)
        /*0008*/ 	.word	0x00000030


	//----- nvinfo : EIATTR_MIN_STACK_SIZE
	.align		4
.L_1:
        /*000c*/ 	.byte	0x04, 0x12
        /*000e*/ 	.short	(.L_3 - .L_2)
	.align		4
.L_2:
        /*0010*/ 	.word	index@(triton_poi_fused_add_convolution_mul_relu_6)
        /*0014*/ 	.word	0x00000000


	//----- nvinfo : EIATTR_FRAME_SIZE
	.align		4
.L_3:
        /*0018*/ 	.byte	0x04, 0x11
        /*001a*/ 	.short	(.L_5 - .L_4)
	.align		4
.L_4:
        /*001c*/ 	.word	index@(triton_poi_fused_add_convolution_mul_relu_6)
        /*0020*/ 	.word	0x00000000


	//----- nvinfo : EIATTR_MIN_STACK_SIZE
	.align		4
.L_5:
        /*0024*/ 	.byte	0x04, 0x12
        /*0026*/ 	.short	(.L_7 - .L_6)
	.align		4
.L_6:
        /*0028*/ 	.word	index@(triton_poi_fused_add_convolution_mul_relu_6)
        /*002c*/ 	.word	0x00000000
.L_7:


//--------------------- .nv.info.triton_poi_fused_add_convolution_mul_relu_6 --------------------------
	.section	.nv.info.triton_poi_fused_add_convolution_mul_relu_6,"",@"SHT_CUDA_INFO"
	.sectionflags	@""
	.align	4


	//----- nvinfo : EIATTR_CUDA_API_VERSION
	.align		4
        /*0000*/ 	.byte	0x04, 0x37
        /*0002*/ 	.short	(.L_9 - .L_8)
.L_8:
        /*0004*/ 	.word	0x0000007c


	//----- nvinfo : EIATTR_KPARAM_INFO
	.align		4
.L_9:
        /*0008*/ 	.byte	0x04, 0x17
        /*000a*/ 	.short	(.L_11 - .L_10)
.L_10:
        /*000c*/ 	.word	0x00000000
        /*0010*/ 	.short	0x0005
        /*0012*/ 	.short	0x0024
        /*0014*/ 	.byte	0x00, 0xf0, 0x11, 0x00


	//----- nvinfo : EIATTR_KPARAM_INFO
	.align		4
.L_11:
        /*0018*/ 	.byte	0x04, 0x17
        /*001a*/ 	.short	(.L_13 - .L_12)
.L_12:
        /*001c*/ 	.word	0x00000000
        /*0020*/ 	.short	0x0004
        /*0022*/ 	.short	0x0020
        /*0024*/ 	.byte	0x00, 0xf0, 0x11, 0x00


	//----- nvinfo : EIATTR_KPARAM_INFO
	.align		4
.L_13:
        /*0028*/ 	.byte	0x04, 0x17
        /*002a*/ 	.short	(.L_15 - .L_14)
.L_14:
        /*002c*/ 	.word	0x00000000
        /*0030*/ 	.short	0x0003
        /*0032*/ 	.short	0x0018
        /*0034*/ 	.byte	0x00, 0xf4, 0x21, 0x00


	//----- nvinfo : EIATTR_KPARAM_INFO
	.align		4
.L_15:
        /*0038*/ 	.byte	0x04, 0x17
        /*003a*/ 	.short	(.L_17 - .L_16)
.L_16:
        /*003c*/ 	.word	0x00000000
        /*0040*/ 	.short	0x0002
        /*0042*/ 	.short	0x0010
        /*0044*/ 	.byte	0x00, 0xf4, 0x21, 0x00


	//----- nvinfo : EIATTR_KPARAM_INFO
	.align		4
.L_17:
        /*0048*/ 	.byte	0x04, 0x17
        /*004a*/ 	.short	(.L_19 - .L_18)
.L_18:
        /*004c*/ 	.word	0x00000000
        /*0050*/ 	.short	0x0001
        /*0052*/ 	.short	0x0008
        /*0054*/ 	.byte	0x00, 0xf4, 0x21, 0x00


	//----- nvinfo : EIATTR_KPARAM_INFO
	.align		4
.L_19:
        /*0058*/ 	.byte	0x04, 0x17
        /*005a*/ 	.short	(.L_21 - .L_20)
.L_20:
        /*005c*/ 	.word	0x00000000
        /*0060*/ 	.short	0x0000
        /*0062*/ 	.short	0x0000
        /*0064*/ 	.byte	0x00, 0xf4, 0x21, 0x00


	//----- nvinfo : EIATTR_SPARSE_MMA_MASK
	.align		4
.L_21:
        /*0068*/ 	.byte	0x03, 0x50
        /*006a*/ 	.short	0x0000


	//----- nvinfo : EIATTR_MAXREG_COUNT
	.align		4
        /*006c*/ 	.byte	0x03, 0x1b
        /*006e*/ 	.short	0x00ff


	//----- nvinfo : EIATTR_EXIT_INSTR_OFFSETS
	.align		4
        /*0070*/ 	.byte	0x04, 0x1c
        /*0072*/ 	.short	(.L_23 - .L_22)


	//   ....[0]....
.L_22:
        /*0074*/ 	.word	0x00000ce0


	//   ....[1]....
        /*0078*/ 	.word	0x00000d40


	//----- nvinfo : EIATTR_REQNTID
	.align		4
.L_23:
        /*007c*/ 	.byte	0x04, 0x10
        /*007e*/ 	.short	(.L_25 - .L_24)
.L_24:
        /*0080*/ 	.word	0x00000100
        /*0084*/ 	.word	0x00000001
        /*0088*/ 	.word	0x00000001


	//----- nvinfo : EIATTR_CBANK_PARAM_SIZE
	.align		4
.L_25:
        /*008c*/ 	.byte	0x03, 0x19
        /*008e*/ 	.short	0x0028


	//----- nvinfo : EIATTR_PARAM_CBANK
	.align		4
        /*0090*/ 	.byte	0x04, 0x0a
        /*0092*/ 	.short	(.L_27 - .L_26)
	.align		4
.L_26:
        /*0094*/ 	.word	index@(.nv.constant0.triton_poi_fused_add_convolution_mul_relu_6)
        /*0098*/ 	.short	0x0210
        /*009a*/ 	.short	0x0028


	//----- nvinfo : EIATTR_SW_WAR
	.align		4
.L_27:
        /*009c*/ 	.byte	0x04, 0x36
        /*009e*/ 	.short	(.L_29 - .L_28)
.L_28:
        /*00a0*/ 	.word	0x00000008
.L_29:


//--------------------- .nv.callgraph             --------------------------
	.section	.nv.callgraph,"",@"SHT_CUDA_CALLGRAPH"
	.align	4
	.sectionentsize	8
	.align		4
        /*0000*/ 	.word	0x00000000
	.align		4
        /*0004*/ 	.word	0xffffffff
	.align		4
        /*0008*/ 	.word	0x00000000
	.align		4
        /*000c*/ 	.word	0xfffffffe
	.align		4
        /*0010*/ 	.word	0x00000000
	.align		4
        /*0014*/ 	.word	0xfffffffd
	.align		4
        /*0018*/ 	.word	0x00000000
	.align		4
        /*001c*/ 	.word	0xfffffffc


//--------------------- .text.triton_poi_fused_add_convolution_mul_relu_6 --------------------------
	.section	.text.triton_poi_fused_add_convolution_mul_relu_6,"ax",@progbits
	.sectionflags	@"SHF_BARRIERS=1"
	.align	128
        .global         triton_poi_fused_add_convolution_mul_relu_6
        .type           triton_poi_fused_add_convolution_mul_relu_6,@function
        .size           triton_poi_fused_add_convolution_mul_relu_6,(.L_x_1 - triton_poi_fused_add_convolution_mul_relu_6)
        .other          triton_poi_fused_add_convolution_mul_relu_6,@"STO_CUDA_ENTRY STV_DEFAULT"
triton_poi_fused_add_convolution_mul_relu_6:
.text.triton_poi_fused_add_convolution_mul_relu_6:
[----:B------:R-:W0:Y:S01]  /*0000*/  LDC R1, c[0x0][0x28] ;  /* 0x00000a00ff017b82 */ /* 0x000e220000000800 */
[----:B------:R-:W1:Y:S07]  /*0010*/  S2R R2, SR_TID.X ;  /* 0x0000000000027919 */ /* 0x000e6e0000002100 */
[----:B------:R-:W2:Y:S01]  /*0020*/  LDC.64 R4, c[0x0][0x218] ;  /* 0x00008600ff047b82 */ /* 0x000ea20000000a00 */
[----:B------:R-:W-:Y:S01]  /*0030*/  IMAD.MOV.U32 R44, RZ, RZ, RZ ;  /* 0x000000ffff2c7224 */ /* 0x000fe200078e00ff */
[----:B------:R-:W-:Y:S01]  /*0040*/  ULDC.64 UR6, c[0x0][0x208] ;  /* 0x0000820000067ab9 */ /* 0x000fe20000000a00 */
[----:B------:R-:W1:Y:S01]  /*0050*/  S2R R3, SR_CTAID.X ;  /* 0x0000000000037919 */ /* 0x000e620000002500 */
[----:B------:R-:W3:Y:S04]  /*0060*/  S2R R40, SR_CTAID.Y ;  /* 0x0000000000287919 */ /* 0x000ee80000002600 */
[----:B------:R-:W4:Y:S08]  /*0070*/  LDC.64 R20, c[0x0][0x210] ;  /* 0x00008400ff147b82 */ /* 0x000f300000000a00 */
[----:B------:R-:W5:Y:S01]  /*0080*/  LDC.64 R42, c[0x0][0x220] ;  /* 0x00008800ff2a7b82 */ /* 0x000f620000000a00 */
[----:B-1----:R-:W-:-:S04]  /*0090*/  PRMT R7, R2, 0x6540, R3 ;  /* 0x0000654002077816 */ /* 0x002fc80000000003 */
[C---:B------:R-:W-:Y:S01]  /*00a0*/  ISETP.GE.AND P0, PT, R7.reuse, 0x820, PT ;  /* 0x000008200700780c */ /* 0x040fe20003f06270 */
[----:B--2---:R-:W-:-:S12]  /*00b0*/  IMAD.WIDE R4, R7, 0x4, R4 ;  /* 0x0000000407047825 */ /* 0x004fd800078e0204 */
[----:B------:R1:W2:Y:S01]  /*00c0*/  @!P0 LDG.E.EL R44, desc[UR6][R4.64] ;  /* 0x00000006042c8981 */ /* 0x0002a2000c2e1900 */
[----:B------:R-:W-:Y:S01]  /*00d0*/  IMAD.SHL.U32 R41, R2, 0x4, RZ ;  /* 0x0000000402297824 */ /* 0x000fe200078e00ff */
[----:B------:R-:W-:Y:S01]  /*00e0*/  SHF.R.U32.HI R7, RZ, 0x6, R2 ;  /* 0x00000006ff077819 */ /* 0x000fe20000011602 */
[----:B---3--:R-:W-:Y:S01]  /*00f0*/  IMAD.SHL.U32 R0, R40, 0x10, RZ ;  /* 0x0000001028007824 */ /* 0x008fe200078e00ff */
[----:B------:R-:W-:Y:S02]  /*0100*/  CS2R R12, SRZ ;  /* 0x00000000000c7805 */ /* 0x000fe4000001ff00 */
[----:B------:R-:W-:Y:S02]  /*0110*/  CS2R R14, SRZ ;  /* 0x00000000000e7805 */ /* 0x000fe4000001ff00 */
[----:B------:R-:W-:Y:S02]  /*0120*/  LOP3.LUT R38, R41, 0xfc, RZ, 0xc0, !PT ;  /* 0x000000fc29267812 */ /* 0x000fe400078ec0ff */
[----:B------:R-:W-:-:S02]  /*0130*/  CS2R R8, SRZ ;  /* 0x0000000000087805 */ /* 0x000fc4000001ff00 */
[----:B------:R-:W-:Y:S02]  /*0140*/  SGXT.U32 R7, R7, 0x2 ;  /* 0x000000020707781a */ /* 0x000fe40000000000 */
[----:B------:R-:W-:Y:S02]  /*0150*/  CS2R R10, SRZ ;  /* 0x00000000000a7805 */ /* 0x000fe4000001ff00 */
[----:B------:R-:W-:Y:S02]  /*0160*/  PRMT R6, R38, 0x6540, R3 ;  /* 0x0000654026067816 */ /* 0x000fe40000000003 */
[----:B-1----:R-:W-:Y:S02]  /*0170*/  CS2R R4, SRZ ;  /* 0x0000000000047805 */ /* 0x002fe4000001ff00 */
[----:B------:R-:W-:Y:S02]  /*0180*/  LOP3.LUT R37, R0, 0x8, R7, 0xfe, !PT ;  /* 0x0000000800257812 */ /* 0x000fe400078efe07 */
[----:B------:R-:W-:-:S02]  /*0190*/  CS2R R16, SRZ ;  /* 0x0000000000107805 */ /* 0x000fc4000001ff00 */
[----:B------:R-:W-:Y:S02]  /*01a0*/  ISETP.GE.AND P0, PT, R6, 0x820, PT ;  /* 0x000008200600780c */ /* 0x000fe40003f06270 */
[----:B------:R-:W-:Y:S02]  /*01b0*/  CS2R R18, SRZ ;  /* 0x0000000000127805 */ /* 0x000fe4000001ff00 */
[----:B------:R-:W-:Y:S01]  /*01c0*/  LOP3.LUT R39, R0, R7, RZ, 0xfc, !PT ;  /* 0x0000000700277212 */ /* 0x000fe200078efcff */
[--C-:B------:R-:W-:Y:S01]  /*01d0*/  IMAD R37, R37, 0x820, R6.reuse ;  /* 0x0000082025257824 */ /* 0x100fe200078e0206 */
[----:B------:R-:W-:Y:S02]  /*01e0*/  LOP3.LUT R35, R0, 0x4, R7, 0xfe, !PT ;  /* 0x0000000400237812 */ /* 0x000fe400078efe07 */
[----:B------:R-:W-:Y:S01]  /*01f0*/  LOP3.LUT R33, R0, 0xc, R7, 0xfe, !PT ;  /* 0x0000000c00217812 */ /* 0x000fe200078efe07 */
[--C-:B------:R-:W-:Y:S02]  /*0200*/  IMAD R39, R39, 0x820, R6.reuse ;  /* 0x0000082027277824 */ /* 0x100fe400078e0206 */
[----:B------:R-:W-:-:S02]  /*0210*/  IMAD R35, R35, 0x820, R6 ;  /* 0x0000082023237824 */ /* 0x000fc400078e0206 */
[----:B------:R-:W-:Y:S01]  /*0220*/  IMAD R33, R33, 0x820, R6 ;  /* 0x0000082021217824 */ /* 0x000fe200078e0206 */
[----:B------:R-:W-:Y:S01]  /*0230*/  CS2R R6, SRZ ;  /* 0x0000000000067805 */ /* 0x000fe2000001ff00 */
[----:B----4-:R-:W-:-:S04]  /*0240*/  IMAD.WIDE R28, R37, 0x4, R20 ;  /* 0x00000004251c7825 */ /* 0x010fc800078e0214 */
[--C-:B------:R-:W-:Y:S01]  /*0250*/  IMAD.WIDE R24, R39, 0x4, R20.reuse ;  /* 0x0000000427187825 */ /* 0x100fe200078e0214 */
[----:B------:R5:W3:Y:S01]  /*0260*/  @!P0 LDG.E.EL.128 R12, desc[UR6][R28.64] ;  /* 0x000000061c0c8981 */ /* 0x000ae2000c2e1d00 */
[----:B------:R-:W-:Y:S02]  /*0270*/  CS2R R22, SRZ ;  /* 0x0000000000167805 */ /* 0x000fe4000001ff00 */
[--C-:B------:R-:W-:Y:S01]  /*0280*/  IMAD.WIDE R26, R35, 0x4, R20.reuse ;  /* 0x00000004231a7825 */ /* 0x100fe200078e0214 */
[----:B------:R1:W4:Y:S03]  /*0290*/  @!P0 LDG.E.EL.128 R4, desc[UR6][R24.64] ;  /* 0x0000000618048981 */ /* 0x000326000c2e1d00 */
[----:B------:R-:W-:Y:S01]  /*02a0*/  IMAD.WIDE R30, R33, 0x4, R20 ;  /* 0x00000004211e7825 */ /* 0x000fe200078e0214 */
[----:B------:R-:W-:Y:S01]  /*02b0*/  CS2R R20, SRZ ;  /* 0x0000000000147805 */ /* 0x000fe2000001ff00 */
[----:B------:R1:W4:Y:S02]  /*02c0*/  @!P0 LDG.E.EL.128 R8, desc[UR6][R26.64] ;  /* 0x000000061a088981 */ /* 0x000324000c2e1d00 */
[----:B-----5:R-:W-:-:S02]  /*02d0*/  IMAD.WIDE R28, R39, 0x4, R42 ;  /* 0x00000004271c7825 */ /* 0x020fc400078e022a */
[----:B------:R5:W4:Y:S01]  /*02e0*/  @!P0 LDG.E.EL.128 R16, desc[UR6][R30.64] ;  /* 0x000000061e108981 */ /* 0x000b22000c2e1d00 */
[----:B-1----:R-:W-:Y:S01]  /*02f0*/  CS2R R24, SRZ ;  /* 0x0000000000187805 */ /* 0x002fe2000001ff00 */
[--C-:B------:R-:W-:Y:S02]  /*0300*/  IMAD.WIDE R34, R35, 0x4, R42.reuse ;  /* 0x0000000423227825 */ /* 0x100fe400078e022a */
[----:B------:R1:W4:Y:S01]  /*0310*/  @!P0 LDG.E.EL.128 R20, desc[UR6][R28.64] ;  /* 0x000000061c148981 */ /* 0x000322000c2e1d00 */
[----:B0-----:R-:W-:Y:S01]  /*0320*/  CS2R R26, SRZ ;  /* 0x00000000001a7805 */ /* 0x001fe2000001ff00 */
[----:B------:R-:W-:Y:S01]  /*0330*/  IMAD.WIDE R36, R37, 0x4, R42 ;  /* 0x0000000425247825 */ /* 0x000fe200078e022a */
[----:B-----5:R-:W-:-:S04]  /*0340*/  CS2R R30, SRZ ;  /* 0x00000000001e7805 */ /* 0x020fc8000001ff00 */
[----:B------:R0:W5:Y:S01]  /*0350*/  @!P0 LDG.E.EL.128 R24, desc[UR6][R34.64] ;  /* 0x0000000622188981 */ /* 0x000162000c2e1d00 */
[----:B-1----:R-:W-:Y:S01]  /*0360*/  CS2R R28, SRZ ;  /* 0x00000000001c7805 */ /* 0x002fe2000001ff00 */
[----:B------:R-:W-:Y:S01]  /*0370*/  IMAD.WIDE R42, R33, 0x4, R42 ;  /* 0x00000004212a7825 */ /* 0x000fe200078e022a */
[----:B------:R-:W-:-:S04]  /*0380*/  CS2R R32, SRZ ;  /* 0x0000000000207805 */ /* 0x000fc8000001ff00 */
[----:B------:R-:W5:Y:S01]  /*0390*/  @!P0 LDG.E.EL.128 R28, desc[UR6][R36.64] ;  /* 0x00000006241c8981 */ /* 0x000f62000c2e1d00 */
[----:B0-----:R-:W-:-:S06]  /*03a0*/  CS2R R34, SRZ ;  /* 0x0000000000227805 */ /* 0x001fcc000001ff00 */
[----:B------:R0:W5:Y:S01]  /*03b0*/  @!P0 LDG.E.EL.128 R32, desc[UR6][R42.64] ;  /* 0x000000062a208981 */ /* 0x000162000c2e1d00 */
[----:B------:R-:W1:Y:S01]  /*03c0*/  S2UR UR5, SR_CgaCtaId ;  /* 0x00000000000579c3 */ /* 0x000e620000008800 */
[----:B------:R-:W-:Y:S01]  /*03d0*/  UMOV UR4, 0x400 ;  /* 0x0000040000047882 */ /* 0x000fe20000000000 */
[----:B------:R-:W-:Y:S01]  /*03e0*/  LOP3.LUT R39, R2, 0xff, RZ, 0xc0, !PT ;  /* 0x000000ff02277812 */ /* 0x000fe200078ec0ff */
[----:B-1----:R-:W-:-:S06]  /*03f0*/  UPRMT UR4, UR5, 0x654, UR4 ;  /* 0x0000065405047896 */ /* 0x002fcc0008000004 */
[----:B------:R-:W-:Y:S02]  /*0400*/  LEA R45, R39, UR4, 0x2 ;  /* 0x00000004272d7c11 */ /* 0x000fe4000f8e10ff */
[----:B------:R-:W-:Y:S02]  /*0410*/  LEA R38, R38, UR4, 0x2 ;  /* 0x0000000426267c11 */ /* 0x000fe4000f8e10ff */
[----:B------:R-:W-:Y:S01]  /*0420*/  LOP3.LUT R0, R0, 0xc, R41, 0xf8, !PT ;  /* 0x0000000c00007812 */ /* 0x000fe200078ef829 */
[----:B------:R-:W-:Y:S01]  /*0430*/  IMAD.SHL.U32 R41, R2, 0x40, RZ ;  /* 0x0000004002297824 */ /* 0x000fe200078e00ff */
[----:B0-----:R-:W-:-:S04]  /*0440*/  SHF.R.U32.HI R42, RZ, 0x6, R2 ;  /* 0x00000006ff2a7819 */ /* 0x001fc80000011602 */
[----:B------:R-:W-:Y:S02]  /*0450*/  SGXT.U32 R42, R42, 0x2 ;  /* 0x000000022a2a781a */ /* 0x000fe40000000000 */
[----:B------:R-:W-:-:S04]  /*0460*/  LOP3.LUT R41, R41, 0xfc0, RZ, 0xc0, !PT ;  /* 0x00000fc029297812 */ /* 0x000fc800078ec0ff */
[C---:B------:R-:W-:Y:S01]  /*0470*/  LOP3.LUT R42, R41.reuse, R42, RZ, 0xfc, !PT ;  /* 0x0000002a292a7212 */ /* 0x040fe200078efcff */
[----:B------:R-:W-:-:S04]  /*0480*/  VIADD R41, R41, UR4 ;  /* 0x0000000429297c36 */ /* 0x000fc80008000000 */
[----:B------:R-:W-:Y:S01]  /*0490*/  IMAD R41, R42, 0x4, R41 ;  /* 0x000000042a297824 */ /* 0x000fe200078e0229 */
[----:B--2---:R-:W-:Y:S01]  /*04a0*/  STS [R45], R44 ;  /* 0x0000002c2d007388 */ /* 0x004fe20000000800 */
[----:B------:R-:W-:Y:S06]  /*04b0*/  BAR.SYNC.DEFER_BLOCKING 0x0 ;  /* 0x0000000000007b1d */ /* 0x000fec0000010000 */
[----:B------:R-:W3:Y:S02]  /*04c0*/  LDS.128 R36, [R38] ;  /* 0x0000000026247984 */ /* 0x000ee40000000c00 */
[----:B---3--:R-:W-:Y:S01]  /*04d0*/  FADD R44, R39, R15 ;  /* 0x0000000f272c7221 */ /* 0x008fe20000000000 */
[----:B------:R-:W-:Y:S01]  /*04e0*/  FADD R15, R38, R14 ;  /* 0x0000000e260f7221 */ /* 0x000fe20000000000 */
[----:B----4-:R-:W-:Y:S01]  /*04f0*/  FADD R45, R36, R4 ;  /* 0x00000004242d7221 */ /* 0x010fe20000000000 */
[C---:B------:R-:W-:Y:S01]  /*0500*/  FADD R14, R37.reuse, R5 ;  /* 0x00000005250e7221 */ /* 0x040fe20000000000 */
[----:B------:R-:W-:Y:S01]  /*0510*/  FADD R43, R38, R6 ;  /* 0x00000006262b7221 */ /* 0x000fe20000000000 */
[----:B------:R-:W-:Y:S01]  /*0520*/  FADD R6, R37, R9 ;  /* 0x0000000925067221 */ /* 0x000fe20000000000 */
[----:B------:R-:W-:Y:S01]  /*0530*/  FADD R42, R39, R11 ;  /* 0x0000000b272a7221 */ /* 0x000fe20000000000 */
[----:B------:R-:W-:Y:S01]  /*0540*/  FSETP.GEU.AND P2, PT, R45, -R20, PT ;  /* 0x800000142d00720b */ /* 0x000fe20003f4e000 */
[----:B------:R-:W-:Y:S01]  /*0550*/  FADD R4, R37, R13 ;  /* 0x0000000d25047221 */ /* 0x000fe20000000000 */
[C---:B------:R-:W-:Y:S01]  /*0560*/  FSETP.GEU.AND P3, PT, R14.reuse, -R21, PT ;  /* 0x800000150e00720b */ /* 0x040fe20003f6e000 */
[----:B------:R-:W-:Y:S01]  /*0570*/  FADD R20, R45, R20 ;  /* 0x000000142d147221 */ /* 0x000fe20000000000 */
[----:B------:R-:W-:Y:S01]  /*0580*/  FADD R14, R14, R21 ;  /* 0x000000150e0e7221 */ /* 0x000fe20000000000 */
[----:B------:R-:W-:Y:S01]  /*0590*/  FSETP.GEU.AND P4, PT, R43, -R22, PT ;  /* 0x800000162b00720b */ /* 0x000fe20003f8e000 */
[----:B------:R-:W-:Y:S01]  /*05a0*/  FADD R7, R39, R7 ;  /* 0x0000000727077221 */ /* 0x000fe20000000000 */
[----:B------:R-:W-:Y:S01]  /*05b0*/  FADD R11, R38, R10 ;  /* 0x0000000a260b7221 */ /* 0x000fe20000000000 */
[C---:B------:R-:W-:Y:S01]  /*05c0*/  FADD R5, R36.reuse, R12 ;  /* 0x0000000c24057221 */ /* 0x040fe20000000000 */
[----:B------:R-:W-:Y:S01]  /*05d0*/  FADD R13, R36, R8 ;  /* 0x00000008240d7221 */ /* 0x000fe20000000000 */
[----:B------:R-:W-:Y:S01]  /*05e0*/  FADD R22, R43, R22 ;  /* 0x000000162b167221 */ /* 0x000fe20000000000 */
[C---:B-----5:R-:W-:Y:S01]  /*05f0*/  FSETP.GEU.AND P0, PT, R6.reuse, -R25, PT ;  /* 0x800000190600720b */ /* 0x060fe20003f0e000 */
[----:B------:R-:W-:Y:S01]  /*0600*/  FADD R25, R6, R25 ;  /* 0x0000001906197221 */ /* 0x000fe20000000000 */
[----:B------:R-:W-:Y:S01]  /*0610*/  FSEL R6, R20, RZ, P2 ;  /* 0x000000ff14067208 */ /* 0x000fe20001000000 */
[----:B------:R-:W-:Y:S01]  /*0620*/  BAR.SYNC.DEFER_BLOCKING 0x0 ;  /* 0x0000000000007b1d */ /* 0x000fe20000010000 */
[----:B------:R-:W-:Y:S01]  /*0630*/  FSEL R14, R14, RZ, P3 ;  /* 0x000000ff0e0e7208 */ /* 0x000fe20001800000 */
[----:B------:R-:W-:Y:S01]  /*0640*/  FADD R19, R39, R19 ;  /* 0x0000001327137221 */ /* 0x000fe20000000000 */
[C---:B------:R-:W-:Y:S01]  /*0650*/  FSETP.GEU.AND P5, PT, R7.reuse, -R23, PT ;  /* 0x800000170700720b */ /* 0x040fe20003fae000 */
        /* <DEDUP_REMOVED lines=9> */
[----:B------:R-:W-:Y:S01]  /*06f0*/  FSEL R22, R22, RZ, P4 ;  /* 0x000000ff16167208 */ /* 0x000fe20002000000 */
[----:B------:R-:W-:Y:S01]  /*0700*/  FADD R39, R38, R18 ;  /* 0x0000001226277221 */ /* 0x000fe20000000000 */
[----:B------:R-:W-:Y:S01]  /*0710*/  FSETP.GEU.AND P4, PT, R4, -R29, PT ;  /* 0x8000001d0400720b */ /* 0x000fe20003f8e000 */
[----:B------:R-:W-:Y:S01]  /*0720*/  FADD R10, R37, R17 ;  /* 0x00000011250a7221 */ /* 0x000fe20000000000 */
[----:B------:R-:W-:Y:S01]  /*0730*/  FADD R9, R36, R16 ;  /* 0x0000001024097221 */ /* 0x000fe20000000000 */
[----:B------:R-:W-:Y:S01]  /*0740*/  FADD R4, R4, R29 ;  /* 0x0000001d04047221 */ /* 0x000fe20000000000 */
[----:B------:R-:W-:-:S02]  /*0750*/  FSEL R8, R7, RZ, P5 ;  /* 0x000000ff07087208 */ /* 0x000fc40002800000 */
[----:B------:R-:W-:Y:S02]  /*0760*/  FSEL R12, R13, RZ, P6 ;  /* 0x000000ff0d0c7208 */ /* 0x000fe40003000000 */
[----:B------:R-:W-:Y:S02]  /*0770*/  FSEL R16, R25, RZ, P0 ;  /* 0x000000ff19107208 */ /* 0x000fe40000000000 */
[----:B------:R-:W-:Y:S02]  /*0780*/  FSEL R18, R11, RZ, P1 ;  /* 0x000000ff0b127208 */ /* 0x000fe40000800000 */
[----:B------:R-:W-:Y:S02]  /*0790*/  FSEL R20, R27, RZ, P2 ;  /* 0x000000ff1b147208 */ /* 0x000fe40001000000 */
[----:B------:R-:W-:Y:S02]  /*07a0*/  FSEL R24, R5, RZ, P3 ;  /* 0x000000ff05187208 */ /* 0x000fe40001800000 */
        /* <DEDUP_REMOVED lines=13> */
[----:B------:R0:W-:Y:S01]  /*0880*/  STS [R41], R6 ;  /* 0x0000000629007388 */ /* 0x0001e20000000800 */
[----:B------:R-:W-:-:S02]  /*0890*/  FSEL R26, R15, RZ, P5 ;  /* 0x000000ff0f1a7208 */ /* 0x000fc40002800000 */
[----:B------:R-:W-:Y:S01]  /*08a0*/  FSEL R10, R10, RZ, P1 ;  /* 0x000000ff0a0a7208 */ /* 0x000fe20000800000 */
[----:B------:R1:W-:Y:S01]  /*08b0*/  STS [R41+0xf0], R8 ;  /* 0x0000f00829007388 */ /* 0x0003e20000000800 */
[----:B------:R-:W-:-:S03]  /*08c0*/  FSEL R34, R34, RZ, P2 ;  /* 0x000000ff22227208 */ /* 0x000fc60001000000 */
[----:B------:R2:W-:Y:S01]  /*08d0*/  STS [R41+0x70], R4 ;  /* 0x0000700429007388 */ /* 0x0005e20000000800 */
[----:B0-----:R-:W-:Y:S01]  /*08e0*/  FSEL R6, R31, RZ, P6 ;  /* 0x000000ff1f067208 */ /* 0x001fe20003000000 */
[----:B------:R-:W-:Y:S01]  /*08f0*/  IMAD.SHL.U32 R5, R2, 0x4, RZ ;  /* 0x0000000402057824 */ /* 0x000fe200078e00ff */
[----:B-1----:R-:W-:Y:S02]  /*0900*/  FSEL R8, R9, RZ, P0 ;  /* 0x000000ff09087208 */ /* 0x002fe40000000000 */
[----:B--2---:R-:W-:Y:S01]  /*0910*/  FSEL R4, R19, RZ, P3 ;  /* 0x000000ff13047208 */ /* 0x004fe20001800000 */
[----:B------:R-:W-:Y:S04]  /*0920*/  STS [R41+0x50], R14 ;  /* 0x0000500e29007388 */ /* 0x000fe80000000800 */
[----:B------:R-:W-:Y:S04]  /*0930*/  STS [R41+0xa0], R22 ;  /* 0x0000a01629007388 */ /* 0x000fe80000000800 */
[----:B------:R-:W-:Y:S04]  /*0940*/  STS [R41+0x10], R12 ;  /* 0x0000100c29007388 */ /* 0x000fe80000000800 */
[----:B------:R-:W-:Y:S04]  /*0950*/  STS [R41+0x60], R16 ;  /* 0x0000601029007388 */ /* 0x000fe80000000800 */
[----:B------:R0:W-:Y:S04]  /*0960*/  STS [R41+0xb0], R18 ;  /* 0x0000b01229007388 */ /* 0x0001e80000000800 */
[----:B------:R-:W-:Y:S04]  /*0970*/  STS [R41+0x100], R20 ;  /* 0x0001001429007388 */ /* 0x000fe80000000800 */
[----:B------:R-:W-:Y:S04]  /*0980*/  STS [R41+0x20], R24 ;  /* 0x0000201829007388 */ /* 0x000fe80000000800 */
[----:B------:R-:W-:Y:S01]  /*0990*/  STS [R41+0xc0], R26 ;  /* 0x0000c01a29007388 */ /* 0x000fe20000000800 */
[----:B0-----:R-:W-:-:S03]  /*09a0*/  LOP3.LUT R18, R5, 0x3fc, RZ, 0xc0, !PT ;  /* 0x000003fc05127812 */ /* 0x001fc600078ec0ff */
[----:B------:R-:W-:Y:S04]  /*09b0*/  STS [R41+0x110], R6 ;  /* 0x0001100629007388 */ /* 0x000fe80000000800 */
[----:B------:R0:W-:Y:S04]  /*09c0*/  STS [R41+0x30], R8 ;  /* 0x0000300829007388 */ /* 0x0001e80000000800 */
[----:B------:R-:W-:Y:S04]  /*09d0*/  STS [R41+0x80], R10 ;  /* 0x0000800a29007388 */ /* 0x000fe80000000800 */
[----:B------:R-:W-:Y:S04]  /*09e0*/  STS [R41+0xd0], R34 ;  /* 0x0000d02229007388 */ /* 0x000fe80000000800 */
[----:B------:R-:W-:Y:S01]  /*09f0*/  STS [R41+0x120], R4 ;  /* 0x0001200429007388 */ /* 0x000fe20000000800 */
[----:B------:R-:W-:-:S02]  /*0a00*/  LOP3.LUT R7, R18, 0x400, RZ, 0xfc, !PT ;  /* 0x0000040012077812 */ /* 0x000fc400078efcff */
[----:B------:R-:W-:Y:S02]  /*0a10*/  LOP3.LUT R9, R18, 0x800, RZ, 0xfc, !PT ;  /* 0x0000080012097812 */ /* 0x000fe400078efcff */
[----:B------:R-:W-:Y:S02]  /*0a20*/  LOP3.LUT R5, R2, 0xfc, RZ, 0xc0, !PT ;  /* 0x000000fc02057812 */ /* 0x000fe400078ec0ff */
[----:B------:R-:W-:Y:S02]  /*0a30*/  LOP3.LUT R7, R7, 0x7f0, RZ, 0xc0, !PT ;  /* 0x000007f007077812 */ /* 0x000fe400078ec0ff */
[----:B------:R-:W-:Y:S02]  /*0a40*/  LOP3.LUT R9, R9, 0xbf0, RZ, 0xc0, !PT ;  /* 0x00000bf009097812 */ /* 0x000fe400078ec0ff */
[----:B------:R-:W-:Y:S01]  /*0a50*/  LEA R5, R5, UR4, 0x2 ;  /* 0x0000000405057c11 */ /* 0x000fe2000f8e10ff */
[----:B------:R-:W-:Y:S02]  /*0a60*/  VIADD R7, R7, UR4 ;  /* 0x0000000407077c36 */ /* 0x000fe40008000000 */
[----:B------:R-:W-:-:S02]  /*0a70*/  VIADD R9, R9, UR4 ;  /* 0x0000000409097c36 */ /* 0x000fc40008000000 */
[C---:B------:R-:W-:Y:S01]  /*0a80*/  IMAD R12, R18.reuse, 0x4, R5 ;  /* 0x00000004120c7824 */ /* 0x040fe200078e0205 */
[----:B------:R-:W-:Y:S01]  /*0a90*/  BAR.SYNC.DEFER_BLOCKING 0x0 ;  /* 0x0000000000007b1d */ /* 0x000fe20000010000 */
[C---:B0-----:R-:W-:Y:S02]  /*0aa0*/  IMAD R8, R18.reuse, 0x4, R7 ;  /* 0x0000000412087824 */ /* 0x041fe400078e0207 */
[----:B------:R-:W-:Y:S01]  /*0ab0*/  IMAD R5, R18, 0x4, R9 ;  /* 0x0000000412057824 */ /* 0x000fe200078e0209 */
[----:B------:R-:W-:-:S04]  /*0ac0*/  SHF.R.S32.HI R17, RZ, 0x1b, R40 ;  /* 0x0000001bff117819 */ /* 0x000fc80000011428 */
[----:B------:R-:W-:-:S04]  /*0ad0*/  SGXT R17, R17, 0x1 ;  /* 0x000000011111781a */ /* 0x000fc80000000200 */
[----:B------:R-:W-:Y:S02]  /*0ae0*/  LEA.HI R19, R17, R0, RZ, 0xc ;  /* 0x0000000011137211 */ /* 0x000fe400078f60ff */
[----:B------:R-:W0:Y:S01]  /*0af0*/  LDC.64 R16, c[0x0][0x228] ;  /* 0x00008a00ff107b82 */ /* 0x000e220000000a00 */
[----:B------:R-:W1:Y:S04]  /*0b00*/  LDS.128 R12, [R12] ;  /* 0x000000000c0c7984 */ /* 0x000e680000000c00 */
[----:B------:R-:W2:Y:S04]  /*0b10*/  LDS.128 R8, [R8+0x1000] ;  /* 0x0010000008087984 */ /* 0x000ea80000000c00 */
[----:B------:R-:W3:Y:S01]  /*0b20*/  LDS.128 R4, [R5+0x2000] ;  /* 0x0020000005047984 */ /* 0x000ee20000000c00 */
[----:B------:R-:W-:-:S02]  /*0b30*/  LOP3.LUT R21, R19, 0xfffff000, RZ, 0xc0, !PT ;  /* 0xfffff00013157812 */ /* 0x000fc400078ec0ff */
[----:B------:R-:W-:-:S03]  /*0b40*/  SHF.R.U32.HI R20, RZ, 0x2, R2 ;  /* 0x00000002ff147819 */ /* 0x000fc60000011602 */
[----:B------:R-:W-:Y:S01]  /*0b50*/  IMAD.IADD R2, R0, 0x1, -R21 ;  /* 0x0000000100027824 */ /* 0x000fe200078e0a15 */
[----:B------:R-:W-:Y:S02]  /*0b60*/  SGXT.U32 R0, R20, 0x6 ;  /* 0x000000061400781a */ /* 0x000fe40000000000 */
[----:B------:R-:W-:Y:S02]  /*0b70*/  SHF.R.S32.HI R19, RZ, 0xc, R19 ;  /* 0x0000000cff137819 */ /* 0x000fe40000011413 */
[----:B------:R-:W-:-:S03]  /*0b80*/  PRMT R0, R0, 0x6540, R3 ;  /* 0x0000654000007816 */ /* 0x000fc60000000003 */
[----:B------:R-:W-:Y:S01]  /*0b90*/  IMAD R19, R19, 0x820000, R2 ;  /* 0x0082000013137824 */ /* 0x000fe200078e0202 */
[C---:B------:R-:W-:Y:S02]  /*0ba0*/  LOP3.LUT R2, R0.reuse, 0x40, RZ, 0xfc, !PT ;  /* 0x0000004000027812 */ /* 0x040fe400078efcff */
[----:B------:R-:W-:Y:S02]  /*0bb0*/  LOP3.LUT R3, R0, 0x80, RZ, 0xfc, !PT ;  /* 0x0000008000037812 */ /* 0x000fe400078efcff */
[----:B------:R-:W-:Y:S02]  /*0bc0*/  LOP3.LUT R20, R18, 0xc00, RZ, 0xfc, !PT ;  /* 0x00000c0012147812 */ /* 0x000fe400078efcff */
[C---:B------:R-:W-:Y:S02]  /*0bd0*/  LOP3.LUT R22, R0.reuse, 0xc0, RZ, 0xfc, !PT ;  /* 0x000000c000167812 */ /* 0x040fe400078efcff */
[----:B------:R-:W-:Y:S02]  /*0be0*/  ISETP.GE.AND P1, PT, R0, 0x820, PT ;  /* 0x000008200000780c */ /* 0x000fe40003f26270 */
[----:B------:R-:W-:-:S02]  /*0bf0*/  ISETP.GE.AND P2, PT, R2, 0x820, PT ;  /* 0x000008200200780c */ /* 0x000fc40003f46270 */
[C---:B------:R-:W-:Y:S01]  /*0c00*/  ISETP.GE.AND P3, PT, R3.reuse, 0x820, PT ;  /* 0x000008200300780c */ /* 0x040fe20003f66270 */
[--C-:B------:R-:W-:Y:S01]  /*0c10*/  IMAD R21, R0, 0x1000, R19.reuse ;  /* 0x0000100000157824 */ /* 0x100fe200078e0213 */
[----:B------:R-:W-:Y:S02]  /*0c20*/  LOP3.LUT R20, R20, 0xff0, RZ, 0xc0, !PT ;  /* 0x00000ff014147812 */ /* 0x000fe400078ec0ff */
[----:B------:R-:W-:Y:S01]  /*0c30*/  ISETP.GE.AND P0, PT, R22, 0x820, PT ;  /* 0x000008201600780c */ /* 0x000fe20003f06270 */
[--C-:B------:R-:W-:Y:S02]  /*0c40*/  IMAD R23, R2, 0x1000, R19.reuse ;  /* 0x0000100002177824 */ /* 0x100fe400078e0213 */
[----:B------:R-:W-:Y:S02]  /*0c50*/  IMAD R25, R3, 0x1000, R19 ;  /* 0x0000100003197824 */ /* 0x000fe400078e0213 */
[----:B------:R-:W-:Y:S02]  /*0c60*/  VIADD R27, R20, UR4 ;  /* 0x00000004141b7c36 */ /* 0x000fe40008000000 */
[----:B0-----:R-:W-:-:S04]  /*0c70*/  IMAD.WIDE R2, R21, 0x4, R16 ;  /* 0x0000000415027825 */ /* 0x001fc800078e0210 */
[--C-:B------:R-:W-:Y:S01]  /*0c80*/  IMAD.WIDE R20, R23, 0x4, R16.reuse ;  /* 0x0000000417147825 */ /* 0x100fe200078e0210 */
[----:B-1----:R0:W-:Y:S03]  /*0c90*/  @!P1 STG.E.128 desc[UR6][R2.64], R12 ;  /* 0x0000000c02009986 */ /* 0x0021e6000c101d06 */
[----:B------:R-:W-:Y:S01]  /*0ca0*/  IMAD.WIDE R22, R25, 0x4, R16 ;  /* 0x0000000419167825 */ /* 0x000fe200078e0210 */
[----:B--2---:R0:W-:Y:S04]  /*0cb0*/  @!P2 STG.E.128 desc[UR6][R20.64], R8 ;  /* 0x000000081400a986 */ /* 0x0041e8000c101d06 */
[----:B---3--:R0:W-:Y:S01]  /*0cc0*/  @!P3 STG.E.128 desc[UR6][R22.64], R4 ;  /* 0x000000041600b986 */ /* 0x0081e2000c101d06 */
[----:B------:R-:W-:Y:S01]  /*0cd0*/  IMAD R27, R18, 0x4, R27 ;  /* 0x00000004121b7824 */ /* 0x000fe200078e021b */
[----:B0-----:R-:W-:Y:S06]  /*0ce0*/  @P0 EXIT ;  /* 0x000000000000094d */ /* 0x001fec0003800000 */
[----:B------:R-:W0:Y:S01]  /*0cf0*/  LDS.128 R24, [R27+0x3000] ;  /* 0x003000001b187984 */ /* 0x000e220000000c00 */
[----:B------:R-:W-:-:S05]  /*0d00*/  LOP3.LUT R0, R0, 0xc0, RZ, 0xfc, !PT ;  /* 0x000000c000007812 */ /* 0x000fca00078efcff */
[----:B------:R-:W-:-:S04]  /*0d10*/  IMAD R19, R0, 0x1000, R19 ;  /* 0x0000100000137824 */ /* 0x000fc800078e0213 */
[----:B------:R-:W-:-:S05]  /*0d20*/  IMAD.WIDE R16, R19, 0x4, R16 ;  /* 0x0000000413107825 */ /* 0x000fca00078e0210 */
[----:B0-----:R-:W-:Y:S01]  /*0d30*/  STG.E.128 desc[UR6][R16.64], R24 ;  /* 0x0000001810007986 */ /* 0x001fe2000c101d06 */
[----:B------:R-:W-:Y:S05]  /*0d40*/  EXIT ;  /* 0x000000000000794d */ /* 0x000fea0003800000 */
.L_x_0:
[----:B------:R-:W-:-:S00]  /*0d50*/  BRA `(.L_x_0) ;  /* 0xfffffffc00fc7947 */ /* 0x000fc0000383ffff */
[----:B------:R-:W-:-:S00]  /*0d60*/  NOP ;  /* 0x0000000000007918 */ /* 0x000fc00000000000 */
        /* <DEDUP_REMOVED lines=9> */
.L_x_1:


//--------------------- .nv.shared.triton_poi_fused_add_convolution_mul_relu_6 --------------------------
	.section	.nv.shared.triton_poi_fused_add_convolution_mul_relu_6,"aw",@nobits
	.sectionflags	@""
	.align	16
	.zero		1024


//--------------------- .nv.constant0.triton_poi_fused_add_convolution_mul_relu_6 --------------------------
	.section	.nv.constant0.triton_poi_fused_add_convolution_mul_relu_6,"a",@progbits
	.sectionflags	@""
	.align	4
.nv.constant0.triton_poi_fused_add_convolution_mul_relu_6:
	.zero		568
